	.headerflags	@"EF_CUDA_TEXMODE_UNIFIED EF_CUDA_64BIT_ADDRESS EF_CUDA_ACCELERATORS EF_CUDA_SM90 EF_CUDA_VIRTUAL_SM(EF_CUDA_SM90)"
	.elftype	@"ET_EXEC"


//--------------------- .nv.info                  --------------------------
	.section	.nv.info,"",@"SHT_CUDA_INFO"
	.align	4


	//----- nvinfo : EIATTR_REGCOUNT
	.align		4
        /*0000*/ 	.byte	0x04, 0x2f
        /*0002*/ 	.short	(.L_3 - .L_2)
	.align		4
.L_2:
        /*0004*/ 	.word	index@(triton_poi_fused_cat_31)
        /*0008*/ 	.word	0x00000017


	//----- nvinfo : EIATTR_MIN_STACK_SIZE
	.align		4
.L_3:
        /*000c*/ 	.byte	0x04, 0x12
        /*000e*/ 	.short	(.L_5 - .L_4)
	.align		4
.L_4:
        /*0010*/ 	.word	index@(triton_poi_fused_cat_31)
        /*0014*/ 	.word	0x00000000


	//----- nvinfo : EIATTR_FRAME_SIZE
	.align		4
.L_5:
        /*0018*/ 	.byte	0x04, 0x11
        /*001a*/ 	.short	(.L_7 - .L_6)
	.align		4
.L_6:
        /*001c*/ 	.word	index@(triton_poi_fused_cat_31)
        /*0020*/ 	.word	0x00000000


	//----- nvinfo : EIATTR_MIN_STACK_SIZE
	.align		4
.L_7:
        /*0024*/ 	.byte	0x04, 0x12
        /*0026*/ 	.short	(.L_9 - .L_8)
	.align		4
.L_8:
        /*0028*/ 	.word	index@(triton_poi_fused_cat_31)
        /*002c*/ 	.word	0x00000000
.L_9:


//--------------------- .nv.info.triton_poi_fused_cat_31 --------------------------
	.section	.nv.info.triton_poi_fused_cat_31,"",@"SHT_CUDA_INFO"
	.sectionflags	@""
	.align	4


	//----- nvinfo : EIATTR_CUDA_API_VERSION
	.align		4
        /*0000*/ 	.byte	0x04, 0x37
        /*0002*/ 	.short	(.L_11 - .L_10)
.L_10:
        /*0004*/ 	.word	0x0000007c


	//----- nvinfo : EIATTR_KPARAM_INFO
	.align		4
.L_11:
        /*0008*/ 	.byte	0x04, 0x17
        /*000a*/ 	.short	(.L_13 - .L_12)
.L_12:
        /*000c*/ 	.word	0x00000000
        /*0010*/ 	.short	0x0007
        /*0012*/ 	.short	0x0038
        /*0014*/ 	.byte	0x00, 0xf0, 0x11, 0x00


	//----- nvinfo : EIATTR_KPARAM_INFO
	.align		4
.L_13:
        /*0018*/ 	.byte	0x04, 0x17
        /*001a*/ 	.short	(.L_15 - .L_14)
.L_14:
        /*001c*/ 	.word	0x00000000
        /*0020*/ 	.short	0x0006
        /*0022*/ 	.short	0x0030
        /*0024*/ 	.byte	0x00, 0xf4, 0x21, 0x00


	//----- nvinfo : EIATTR_KPARAM_INFO
	.align		4
.L_15:
        /*0028*/ 	.byte	0x04, 0x17
        /*002a*/ 	.short	(.L_17 - .L_16)
.L_16:
        /*002c*/ 	.word	0x00000000
        /*0030*/ 	.short	0x0005
        /*0032*/ 	.short	0x0028
        /*0034*/ 	.byte	0x00, 0xf4, 0x21, 0x00


	//----- nvinfo : EIATTR_KPARAM_INFO
	.align		4
.L_17:
        /*0038*/ 	.byte	0x04, 0x17
        /*003a*/ 	.short	(.L_19 - .L_18)
.L_18:
        /*003c*/ 	.word	0x00000000
        /*0040*/ 	.short	0x0004
        /*0042*/ 	.short	0x0020
        /*0044*/ 	.byte	0x00, 0xf4, 0x21, 0x00


	//----- nvinfo : EIATTR_KPARAM_INFO
	.align		4
.L_19:
        /*0048*/ 	.byte	0x04, 0x17
        /*004a*/ 	.short	(.L_21 - .L_20)
.L_20:
        /*004c*/ 	.word	0x00000000
        /*0050*/ 	.short	0x0003
        /*0052*/ 	.short	0x0018
        /*0054*/ 	.byte	0x00, 0xf4, 0x21, 0x00


	//----- nvinfo : EIATTR_KPARAM_INFO
	.align		4
.L_21:
        /*0058*/ 	.byte	0x04, 0x17
        /*005a*/ 	.short	(.L_23 - .L_22)
.L_22:
        /*005c*/ 	.word	0x00000000
        /*0060*/ 	.short	0x0002
        /*0062*/ 	.short	0x0010
        /*0064*/ 	.byte	0x00, 0xf4, 0x21, 0x00


	//----- nvinfo : EIATTR_KPARAM_INFO
	.align		4
.L_23:
        /*0068*/ 	.byte	0x04, 0x17
        /*006a*/ 	.short	(.L_25 - .L_24)
.L_24:
        /*006c*/ 	.word	0x00000000
        /*0070*/ 	.short	0x0001
        /*0072*/ 	.short	0x0008
        /*0074*/ 	.byte	0x00, 0xf4, 0x21, 0x00


	//----- nvinfo : EIATTR_KPARAM_INFO
	.align		4
.L_25:
        /*0078*/ 	.byte	0x04, 0x17
        /*007a*/ 	.short	(.L_27 - .L_26)
.L_26:
        /*007c*/ 	.word	0x00000000
        /*0080*/ 	.short	0x0000
        /*0082*/ 	.short	0x0000
        /*0084*/ 	.byte	0x00, 0xf4, 0x21, 0x00


	//----- nvinfo : EIATTR_SPARSE_MMA_MASK
	.align		4
.L_27:
        /*0088*/ 	.byte	0x03, 0x50
        /*008a*/ 	.short	0x0000


	//----- nvinfo : EIATTR_MAXREG_COUNT
	.align		4
        /*008c*/ 	.byte	0x03, 0x1b
        /*008e*/ 	.short	0x00ff


	//----- nvinfo : EIATTR_EXIT_INSTR_OFFSETS
	.align		4
        /*0090*/ 	.byte	0x04, 0x1c
        /*0092*/ 	.short	(.L_29 - .L_28)


	//   ....[0]....
.L_28:
        /*0094*/ 	.word	0x000004b0


	//   ....[1]....
        /*0098*/ 	.word	0x000004d0


	//----- nvinfo : EIATTR_REQNTID
	.align		4
.L_29:
        /*009c*/ 	.byte	0x04, 0x10
        /*009e*/ 	.short	(.L_31 - .L_30)
.L_30:
        /*00a0*/ 	.word	0x00000080
        /*00a4*/ 	.word	0x00000001
        /*00a8*/ 	.word	0x00000001


	//----- nvinfo : EIATTR_CBANK_PARAM_SIZE
	.align		4
.L_31:
        /*00ac*/ 	.byte	0x03, 0x19
        /*00ae*/ 	.short	0x003c


	//----- nvinfo : EIATTR_PARAM_CBANK
	.align		4
        /*00b0*/ 	.byte	0x04, 0x0a
        /*00b2*/ 	.short	(.L_33 - .L_32)
	.align		4
.L_32:
        /*00b4*/ 	.word	index@(.nv.constant0.triton_poi_fused_cat_31)
        /*00b8*/ 	.short	0x0210
        /*00ba*/ 	.short	0x003c


	//----- nvinfo : EIATTR_SW_WAR
	.align		4
.L_33:
        /*00bc*/ 	.byte	0x04, 0x36
        /*00be*/ 	.short	(.L_35 - .L_34)
.L_34:
        /*00c0*/ 	.word	0x00000008
.L_35:


//--------------------- .nv.callgraph             --------------------------
	.section	.nv.callgraph,"",@"SHT_CUDA_CALLGRAPH"
	.align	4
	.sectionentsize	8
	.align		4
        /*0000*/ 	.word	0x00000000
	.align		4
        /*0004*/ 	.word	0xffffffff
	.align		4
        /*0008*/ 	.word	0x00000000
	.align		4
        /*000c*/ 	.word	0xfffffffe
	.align		4
        /*0010*/ 	.word	0x00000000
	.align		4
        /*0014*/ 	.word	0xfffffffd
	.align		4
        /*0018*/ 	.word	0x00000000
	.align		4
        /*001c*/ 	.word	0xfffffffc


//--------------------- .nv.constant4             --------------------------
	.section	.nv.constant4,"a",@progbits
	.align	8
	.align		8
.nv.constant4:
        /*0000*/ 	.dword	_$_str
	.align		8
        /*0008*/ 	.dword	_$_str_$_2


//--------------------- .text.triton_poi_fused_cat_31 --------------------------
	.section	.text.triton_poi_fused_cat_31,"ax",@progbits
	.align	128
        .global         triton_poi_fused_cat_31
        .type           triton_poi_fused_cat_31,@function
        .size           triton_poi_fused_cat_31,(.L_x_1 - triton_poi_fused_cat_31)
        .other          triton_poi_fused_cat_31,@"STO_CUDA_ENTRY STV_DEFAULT"
triton_poi_fused_cat_31:
.text.triton_poi_fused_cat_31:
[----:B------:R-:W0:Y:S01]  /*0000*/  LDC R1, c[0x0][0x28] ;  /* 0x00000a00ff017b82 */ /* 0x000e220000000800 */
[----:B------:R-:W1:Y:S07]  /*0010*/  S2R R0, SR_TID.X ;  /* 0x0000000000007919 */ /* 0x000e6e0000002100 */
[----:B------:R-:W2:Y:S01]  /*0020*/  LDC.64 R14, c[0x0][0x220] ;  /* 0x00008800ff0e7b82 */ /* 0x000ea20000000a00 */
[----:B------:R-:W-:Y:S01]  /*0030*/  IMAD.MOV.U32 R4, RZ, RZ, RZ ;  /* 0x000000ffff047224 */ /* 0x000fe200078e00ff */
[----:B------:R-:W-:Y:S01]  /*0040*/  ULDC.64 UR4, c[0x0][0x208] ;  /* 0x0000820000047ab9 */ /* 0x000fe20000000a00 */
[----:B------:R-:W3:Y:S05]  /*0050*/  S2R R3, SR_CTAID.X ;  /* 0x0000000000037919 */ /* 0x000eea0000002500 */
[----:B------:R-:W4:Y:S08]  /*0060*/  LDC.64 R10, c[0x0][0x210] ;  /* 0x00008400ff0a7b82 */ /* 0x000f300000000a00 */
[----:B------:R-:W5:Y:S08]  /*0070*/  LDC.64 R16, c[0x0][0x218] ;  /* 0x00008600ff107b82 */ /* 0x000f700000000a00 */
[----:B------:R-:W4:Y:S01]  /*0080*/  LDC.64 R8, c[0x0][0x228] ;  /* 0x00008a00ff087b82 */ /* 0x000f220000000a00 */
[----:B------:R-:W-:Y:S01]  /*0090*/  IMAD.MOV.U32 R12, RZ, RZ, RZ ;  /* 0x000000ffff0c7224 */ /* 0x000fe200078e00ff */
[----:B------:R-:W-:Y:S01]  /*00a0*/  ULDC.64 UR6, c[0x0][0x238] ;  /* 0x00008e0000067ab9 */ /* 0x000fe20000000a00 */
[----:B-1----:R-:W-:-:S05]  /*00b0*/  LOP3.LUT R0, R0, 0x7f, RZ, 0xc0, !PT ;  /* 0x0000007f00007812 */ /* 0x002fca00078ec0ff */
[----:B---3--:R-:W-:Y:S02]  /*00c0*/  IMAD R0, R3, 0x80, R0 ;  /* 0x0000008003007824 */ /* 0x008fe400078e0200 */
[----:B------:R-:W1:Y:S02]  /*00d0*/  LDC.64 R2, c[0x0][0x230] ;  /* 0x00008c00ff027b82 */ /* 0x000e640000000a00 */
[----:B------:R-:W-:-:S05]  /*00e0*/  IMAD.HI R13, R0, 0x38e38e39, RZ ;  /* 0x38e38e39000d7827 */ /* 0x000fca00078e02ff */
[----:B------:R-:W-:-:S04]  /*00f0*/  SHF.R.U32.HI R18, RZ, 0x1f, R13 ;  /* 0x0000001fff127819 */ /* 0x000fc8000001160d */
[----:B------:R-:W-:-:S05]  /*0100*/  LEA.HI.SX32 R5, R13, R18, 0x1b ;  /* 0x000000120d057211 */ /* 0x000fca00078fdaff */
[----:B------:R-:W-:-:S04]  /*0110*/  IMAD R6, R5, -0x90, R0 ;  /* 0xffffff7005067824 */ /* 0x000fc800078e0200 */
[C---:B--2---:R-:W-:Y:S01]  /*0120*/  IMAD.WIDE R14, R6.reuse, 0x4, R14 ;  /* 0x00000004060e7825 */ /* 0x044fe200078e020e */
[----:B------:R-:W-:-:S04]  /*0130*/  ISETP.GE.AND P2, PT, R6, 0x30, PT ;  /* 0x000000300600780c */ /* 0x000fc80003f46270 */
[----:B------:R-:W-:-:S13]  /*0140*/  ISETP.LT.AND P3, PT, R0, 0x2400, !P2 ;  /* 0x000024000000780c */ /* 0x000fda0005761270 */
[----:B------:R2:W3:Y:S01]  /*0150*/  @P3 LDG.E.EL R4, desc[UR4][R14.64] ;  /* 0x000000040e043981 */ /* 0x0004e2000c2e1900 */
[----:B------:R-:W-:Y:S01]  /*0160*/  IMAD R7, R5, 0x30, R6 ;  /* 0x0000003005077824 */ /* 0x000fe200078e0206 */
[----:B------:R-:W-:Y:S01]  /*0170*/  LEA.HI R18, R13, R18, RZ, 0x17 ;  /* 0x000000120d127211 */ /* 0x000fe200078fb8ff */
[----:B-----5:R-:W-:-:S04]  /*0180*/  IMAD.WIDE R16, R6, 0x4, R16 ;  /* 0x0000000406107825 */ /* 0x020fc800078e0210 */
[----:B----4-:R-:W-:Y:S01]  /*0190*/  IMAD.WIDE R10, R7, 0x4, R10 ;  /* 0x00000004070a7825 */ /* 0x010fe200078e020a */
[----:B--2---:R-:W-:-:S03]  /*01a0*/  LEA.HI R14, R5, R5, RZ, 0x4 ;  /* 0x00000005050e7211 */ /* 0x004fc600078f20ff */
[----:B------:R-:W-:Y:S01]  /*01b0*/  IMAD.MOV.U32 R7, RZ, RZ, RZ ;  /* 0x000000ffff077224 */ /* 0x000fe200078e00ff */
[----:B------:R-:W2:Y:S01]  /*01c0*/  @P3 LDG.E.EL R12, desc[UR4][R10.64] ;  /* 0x000000040a0c3981 */ /* 0x000ea2000c2e1900 */
[----:B------:R-:W-:Y:S01]  /*01d0*/  LOP3.LUT R20, R14, 0xfffffff0, RZ, 0xc0, !PT ;  /* 0xfffffff00e147812 */ /* 0x000fe200078ec0ff */
[----:B0-----:R-:W-:-:S03]  /*01e0*/  IMAD.WIDE R14, R6, 0x4, R8 ;  /* 0x00000004060e7825 */ /* 0x001fc600078e0208 */
[----:B------:R-:W4:Y:S01]  /*01f0*/  @P3 LDG.E.EL R7, desc[UR4][R16.64] ;  /* 0x0000000410073981 */ /* 0x000f22000c2e1900 */
[----:B------:R-:W-:Y:S02]  /*0200*/  IMAD.MOV.U32 R13, RZ, RZ, RZ ;  /* 0x000000ffff0d7224 */ /* 0x000fe400078e00ff */
[----:B------:R-:W-:Y:S02]  /*0210*/  IMAD.MOV.U32 R8, RZ, RZ, RZ ;  /* 0x000000ffff087224 */ /* 0x000fe400078e00ff */
[----:B------:R-:W-:Y:S02]  /*0220*/  IMAD.IADD R20, R5, 0x1, -R20 ;  /* 0x0000000105147824 */ /* 0x000fe400078e0a14 */
[----:B------:R-:W-:Y:S01]  /*0230*/  IMAD R18, R18, 0x600, RZ ;  /* 0x0000060012127824 */ /* 0x000fe200078e02ff */
[----:B------:R-:W-:Y:S01]  /*0240*/  ISETP.GE.AND P0, PT, R0, 0x2400, PT ;  /* 0x000024000000780c */ /* 0x000fe20003f06270 */
[C---:B-1----:R-:W-:Y:S01]  /*0250*/  IMAD.WIDE R2, R6.reuse, 0x4, R2 ;  /* 0x0000000406027825 */ /* 0x042fe200078e0202 */
[----:B------:R0:W5:Y:S03]  /*0260*/  @P3 LDG.E.EL R13, desc[UR4][R14.64] ;  /* 0x000000040e0d3981 */ /* 0x000166000c2e1900 */
[C---:B------:R-:W-:Y:S01]  /*0270*/  IMAD.SHL.U32 R5, R6.reuse, 0x10, RZ ;  /* 0x0000001006057824 */ /* 0x040fe200078e00ff */
[----:B------:R-:W-:Y:S01]  /*0280*/  SHF.R.S32.HI R9, RZ, 0x1f, R18 ;  /* 0x0000001fff097819 */ /* 0x000fe20000011412 */
[----:B------:R1:W2:Y:S01]  /*0290*/  @P3 LDG.E.EL R8, desc[UR4][R2.64] ;  /* 0x0000000402083981 */ /* 0x0002a2000c2e1900 */
[----:B------:R-:W-:-:S02]  /*02a0*/  ISETP.GT.AND P1, PT, R6, 0x2f, !P0 ;  /* 0x0000002f0600780c */ /* 0x000fc40004724270 */
[--C-:B------:R-:W-:Y:S02]  /*02b0*/  IADD3 R18, P4, P5, R18, R5, R20.reuse ;  /* 0x0000000512127210 */ /* 0x100fe40007d9e014 */
[----:B------:R-:W-:Y:S02]  /*02c0*/  SHF.R.S32.HI R5, RZ, 0x1f, R5 ;  /* 0x0000001fff057819 */ /* 0x000fe40000011405 */
[----:B------:R-:W-:Y:S01]  /*02d0*/  SHF.R.S32.HI R20, RZ, 0x1f, R20 ;  /* 0x0000001fff147819 */ /* 0x000fe20000011414 */
[----:B0-----:R-:W-:Y:S01]  /*02e0*/  IMAD.MOV.U32 R14, RZ, RZ, RZ ;  /* 0x000000ffff0e7224 */ /* 0x001fe200078e00ff */
[----:B-1----:R-:W0:Y:S02]  /*02f0*/  LDC.64 R2, c[0x0][0x240] ;  /* 0x00009000ff027b82 */ /* 0x002e240000000a00 */
[----:B------:R-:W-:Y:S02]  /*0300*/  IADD3.X R5, R9, R5, R20, P4, P5 ;  /* 0x0000000509057210 */ /* 0x000fe400027ea414 */
[----:B------:R-:W-:-:S04]  /*0310*/  LEA R10, P4, R18, UR6, 0x2 ;  /* 0x00000006120a7c11 */ /* 0x000fc8000f8810ff */
[----:B------:R-:W-:-:S05]  /*0320*/  LEA.HI.X R11, R18, UR7, R5, 0x2, P4 ;  /* 0x00000007120b7c11 */ /* 0x000fca000a0f1405 */
[----:B------:R-:W5:Y:S01]  /*0330*/  @P1 LDG.E.EL R14, desc[UR4][R10.64+-0xc00] ;  /* 0xfff400040a0e1981 */ /* 0x000f62000c2e1900 */
[----:B------:R-:W-:Y:S02]  /*0340*/  IMAD.MOV.U32 R6, RZ, RZ, 0x3e800000 ;  /* 0x3e800000ff067424 */ /* 0x000fe400078e00ff */
[----:B0-----:R-:W-:Y:S01]  /*0350*/  IMAD.WIDE R2, R0, 0x4, R2 ;  /* 0x0000000400027825 */ /* 0x001fe200078e0202 */
[----:B---3--:R-:W-:-:S05]  /*0360*/  SEL R4, R4, RZ, P3 ;  /* 0x000000ff04047207 */ /* 0x008fca0001800000 */
[----:B------:R-:W-:-:S04]  /*0370*/  FADD R4, R4, 9.9999997473787516356e-06 ;  /* 0x3727c5ac04047421 */ /* 0x000fc80000000000 */
[----:B------:R-:W0:Y:S02]  /*0380*/  MUFU.SQRT R5, R4 ;  /* 0x0000000400057308 */ /* 0x000e240000002000 */
[C---:B0-----:R-:W-:Y:S02]  /*0390*/  FSETP.GT.AND P4, PT, R5.reuse, 8.50705917302346158658e+37, PT ;  /* 0x7e8000000500780b */ /* 0x041fe40003f84000 */
[----:B------:R-:W-:-:S11]  /*03a0*/  FSETP.GEU.AND P5, PT, R5, 1.175494350822287508e-38, PT ;  /* 0x008000000500780b */ /* 0x000fd60003fae000 */
[----:B------:R-:W-:-:S04]  /*03b0*/  @P4 FMUL R5, R5, 0.25 ;  /* 0x3e80000005054820 */ /* 0x000fc80000400000 */
[----:B------:R-:W-:-:S06]  /*03c0*/  @!P5 FMUL R5, R5, 16777216 ;  /* 0x4b8000000505d820 */ /* 0x000fcc0000400000 */
[----:B------:R-:W0:Y:S01]  /*03d0*/  MUFU.RCP R5, R5 ;  /* 0x0000000500057308 */ /* 0x000e220000001000 */
[----:B------:R-:W-:Y:S02]  /*03e0*/  FSEL R6, R6, 1, P4 ;  /* 0x3f80000006067808 */ /* 0x000fe40002000000 */
[----:B----4-:R-:W-:Y:S02]  /*03f0*/  SEL R9, R7, RZ, P3 ;  /* 0x000000ff07097207 */ /* 0x010fe40001800000 */
[----:B--2---:R-:W-:Y:S01]  /*0400*/  SEL R12, R12, RZ, P3 ;  /* 0x000000ff0c0c7207 */ /* 0x004fe20001800000 */
[----:B------:R-:W-:Y:S01]  /*0410*/  @!P5 FMUL R6, R6, 16777216 ;  /* 0x4b8000000606d820 */ /* 0x000fe20000400000 */
[----:B-----5:R-:W-:-:S03]  /*0420*/  SEL R13, R13, RZ, P3 ;  /* 0x000000ff0d0d7207 */ /* 0x020fc60001800000 */
[----:B------:R-:W-:Y:S01]  /*0430*/  FADD R4, R12, -R9 ;  /* 0x800000090c047221 */ /* 0x000fe20000000000 */
[----:B------:R-:W-:Y:S01]  /*0440*/  SEL R8, R8, RZ, P3 ;  /* 0x000000ff08087207 */ /* 0x000fe20001800000 */
[----:B0-----:R-:W-:-:S04]  /*0450*/  FMUL R7, R5, R6 ;  /* 0x0000000605077220 */ /* 0x001fc80000400000 */
[----:B------:R-:W-:-:S04]  /*0460*/  FMUL R7, R4, R7 ;  /* 0x0000000704077220 */ /* 0x000fc80000400000 */
[----:B------:R-:W-:-:S05]  /*0470*/  FFMA R8, R7, R13, R8 ;  /* 0x0000000d07087223 */ /* 0x000fca0000000008 */
[----:B------:R-:W-:-:S04]  /*0480*/  FSETP.GEU.AND P3, PT, R8, RZ, PT ;  /* 0x000000ff0800720b */ /* 0x000fc80003f6e000 */
[----:B------:R-:W-:Y:S02]  /*0490*/  FSEL R5, R8, RZ, P3 ;  /* 0x000000ff08057208 */ /* 0x000fe40001800000 */
[----:B------:R-:W-:Y:S01]  /*04a0*/  @P2 SEL R5, R14, RZ, P1 ;  /* 0x000000ff0e052207 */ /* 0x000fe20000800000 */
[----:B------:R-:W-:Y:S06]  /*04b0*/  @P0 EXIT ;  /* 0x000000000000094d */ /* 0x000fec0003800000 */
[----:B------:R-:W-:Y:S01]  /*04c0*/  STG.E desc[UR4][R2.64], R5 ;  /* 0x0000000502007986 */ /* 0x000fe2000c101904 */
[----:B------:R-:W-:Y:S05]  /*04d0*/  EXIT ;  /* 0x000000000000794d */ /* 0x000fea0003800000 */
.L_x_0:
[----:B------:R-:W-:-:S00]  /*04e0*/  BRA `(.L_x_0) ;  /* 0xfffffffc00fc7947 */ /* 0x000fc0000383ffff */
[----:B------:R-:W-:-:S00]  /*04f0*/  NOP ;  /* 0x0000000000007918 */ /* 0x000fc00000000000 */
        /* <DEDUP_REMOVED lines=8> */
.L_x_1:


//--------------------- .nv.global.init           --------------------------
	.section	.nv.global.init,"aw",@progbits
.nv.global.init:
	.type		_$_str,@object
	.size		_$_str,(_$_str_$_2 - _$_str)
_$_str:
        /*0000*/ 	.byte	0x5f, 0x5f, 0x43, 0x55, 0x44, 0x41, 0x5f, 0x46, 0x54, 0x5a, 0x00
	.type		_$_str_$_2,@object
	.size		_$_str_$_2,(.L_1 - _$_str_$_2)
_$_str_$_2:
        /*000b*/ 	.byte	0x5f, 0x5f, 0x43, 0x55, 0x44, 0x41, 0x5f, 0x50, 0x52, 0x45, 0x43, 0x5f, 0x53, 0x51, 0x52, 0x54
        /*001b*/ 	.byte	0x00
.L_1:


//--------------------- .nv.constant0.triton_poi_fused_cat_31 --------------------------
	.section	.nv.constant0.triton_poi_fused_cat_31,"a",@progbits
	.sectionflags	@""
	.align	4
.nv.constant0.triton_poi_fused_cat_31:
	.zero		588
